//
// Generated by NVIDIA NVVM Compiler
//
// Compiler Build ID: CL-36424714
// Cuda compilation tools, release 13.0, V13.0.88
// Based on NVVM 20.0.0
//

.version 9.0
.target sm_100
.address_size 64

	// .globl	_Z12matmul_naivePKfS0_Pfiii

.visible .entry _Z12matmul_naivePKfS0_Pfiii(
	.param .u64 .ptr .align 1 _Z12matmul_naivePKfS0_Pfiii_param_0,
	.param .u64 .ptr .align 1 _Z12matmul_naivePKfS0_Pfiii_param_1,
	.param .u64 .ptr .align 1 _Z12matmul_naivePKfS0_Pfiii_param_2,
	.param .u32 _Z12matmul_naivePKfS0_Pfiii_param_3,
	.param .u32 _Z12matmul_naivePKfS0_Pfiii_param_4,
	.param .u32 _Z12matmul_naivePKfS0_Pfiii_param_5
)
{
	.reg .pred 	%p<13>;
	.reg .b32 	%r<41>;
	.reg .b32 	%f<68>;
	.reg .b64 	%rd<53>;

	ld.param.u64 	%rd7, [_Z12matmul_naivePKfS0_Pfiii_param_0];
	ld.param.u64 	%rd8, [_Z12matmul_naivePKfS0_Pfiii_param_1];
	ld.param.u64 	%rd6, [_Z12matmul_naivePKfS0_Pfiii_param_2];
	ld.param.u32 	%r20, [_Z12matmul_naivePKfS0_Pfiii_param_3];
	ld.param.u32 	%r18, [_Z12matmul_naivePKfS0_Pfiii_param_4];
	ld.param.u32 	%r19, [_Z12matmul_naivePKfS0_Pfiii_param_5];
	cvta.to.global.u64 	%rd1, %rd8;
	cvta.to.global.u64 	%rd2, %rd7;
	mov.u32 	%r21, %ctaid.y;
	mov.u32 	%r22, %ntid.y;
	mov.u32 	%r23, %tid.y;
	mad.lo.s32 	%r1, %r21, %r22, %r23;
	mov.u32 	%r24, %ctaid.x;
	mov.u32 	%r25, %ntid.x;
	mov.u32 	%r26, %tid.x;
	mad.lo.s32 	%r2, %r24, %r25, %r26;
	setp.ge.s32 	%p1, %r1, %r20;
	setp.ge.s32 	%p2, %r2, %r19;
	or.pred  	%p3, %p1, %p2;
	@%p3 bra 	$L__BB0_14;
	setp.lt.s32 	%p4, %r18, 1;
	mov.f32 	%f67, 0f00000000;
	@%p4 bra 	$L__BB0_13;
	mul.lo.s32 	%r3, %r18, %r1;
	and.b32  	%r4, %r18, 7;
	setp.lt.u32 	%p5, %r18, 8;
	mov.f32 	%f67, 0f00000000;
	mov.b32 	%r39, 0;
	@%p5 bra 	$L__BB0_5;
	and.b32  	%r39, %r18, 2147483640;
	neg.s32 	%r37, %r39;
	shl.b32 	%r7, %r19, 3;
	mul.wide.u32 	%rd9, %r3, 4;
	add.s64 	%rd10, %rd9, %rd2;
	add.s64 	%rd52, %rd10, 16;
	mov.f32 	%f67, 0f00000000;
	mul.wide.s32 	%rd13, %r19, 4;
	mov.u32 	%r36, %r2;
$L__BB0_4:
	.pragma "nounroll";
	ld.global.f32 	%f17, [%rd52+-16];
	mul.wide.s32 	%rd11, %r36, 4;
	add.s64 	%rd12, %rd1, %rd11;
	ld.global.f32 	%f18, [%rd12];
	fma.rn.f32 	%f19, %f17, %f18, %f67;
	ld.global.f32 	%f20, [%rd52+-12];
	add.s64 	%rd14, %rd12, %rd13;
	ld.global.f32 	%f21, [%rd14];
	fma.rn.f32 	%f22, %f20, %f21, %f19;
	ld.global.f32 	%f23, [%rd52+-8];
	add.s64 	%rd15, %rd14, %rd13;
	ld.global.f32 	%f24, [%rd15];
	fma.rn.f32 	%f25, %f23, %f24, %f22;
	ld.global.f32 	%f26, [%rd52+-4];
	add.s64 	%rd16, %rd15, %rd13;
	ld.global.f32 	%f27, [%rd16];
	fma.rn.f32 	%f28, %f26, %f27, %f25;
	ld.global.f32 	%f29, [%rd52];
	add.s64 	%rd17, %rd16, %rd13;
	ld.global.f32 	%f30, [%rd17];
	fma.rn.f32 	%f31, %f29, %f30, %f28;
	ld.global.f32 	%f32, [%rd52+4];
	add.s64 	%rd18, %rd17, %rd13;
	ld.global.f32 	%f33, [%rd18];
	fma.rn.f32 	%f34, %f32, %f33, %f31;
	ld.global.f32 	%f35, [%rd52+8];
	add.s64 	%rd19, %rd18, %rd13;
	ld.global.f32 	%f36, [%rd19];
	fma.rn.f32 	%f37, %f35, %f36, %f34;
	ld.global.f32 	%f38, [%rd52+12];
	add.s64 	%rd20, %rd19, %rd13;
	ld.global.f32 	%f39, [%rd20];
	fma.rn.f32 	%f67, %f38, %f39, %f37;
	add.s32 	%r37, %r37, 8;
	add.s32 	%r36, %r36, %r7;
	add.s64 	%rd52, %rd52, 32;
	setp.ne.s32 	%p6, %r37, 0;
	@%p6 bra 	$L__BB0_4;
$L__BB0_5:
	setp.eq.s32 	%p7, %r4, 0;
	@%p7 bra 	$L__BB0_13;
	and.b32  	%r13, %r18, 3;
	setp.lt.u32 	%p8, %r4, 4;
	@%p8 bra 	$L__BB0_8;
	add.s32 	%r28, %r39, %r3;
	mul.wide.u32 	%rd21, %r28, 4;
	add.s64 	%rd22, %rd2, %rd21;
	ld.global.f32 	%f41, [%rd22];
	mad.lo.s32 	%r29, %r39, %r19, %r2;
	mul.wide.s32 	%rd23, %r29, 4;
	add.s64 	%rd24, %rd1, %rd23;
	ld.global.f32 	%f42, [%rd24];
	fma.rn.f32 	%f43, %f41, %f42, %f67;
	cvt.u64.u32 	%rd25, %r3;
	cvt.u64.u32 	%rd26, %r39;
	add.s64 	%rd27, %rd26, %rd25;
	shl.b64 	%rd28, %rd27, 2;
	add.s64 	%rd29, %rd2, %rd28;
	ld.global.f32 	%f44, [%rd29+4];
	mul.wide.s32 	%rd30, %r19, 4;
	add.s64 	%rd31, %rd24, %rd30;
	ld.global.f32 	%f45, [%rd31];
	fma.rn.f32 	%f46, %f44, %f45, %f43;
	ld.global.f32 	%f47, [%rd29+8];
	add.s64 	%rd32, %rd31, %rd30;
	ld.global.f32 	%f48, [%rd32];
	fma.rn.f32 	%f49, %f47, %f48, %f46;
	ld.global.f32 	%f50, [%rd29+12];
	add.s64 	%rd33, %rd32, %rd30;
	ld.global.f32 	%f51, [%rd33];
	fma.rn.f32 	%f67, %f50, %f51, %f49;
	add.s32 	%r39, %r39, 4;
$L__BB0_8:
	setp.eq.s32 	%p9, %r13, 0;
	@%p9 bra 	$L__BB0_13;
	setp.eq.s32 	%p10, %r13, 1;
	@%p10 bra 	$L__BB0_11;
	add.s32 	%r30, %r39, %r3;
	mul.wide.u32 	%rd34, %r30, 4;
	add.s64 	%rd35, %rd2, %rd34;
	ld.global.f32 	%f53, [%rd35];
	mad.lo.s32 	%r31, %r39, %r19, %r2;
	mul.wide.s32 	%rd36, %r31, 4;
	add.s64 	%rd37, %rd1, %rd36;
	ld.global.f32 	%f54, [%rd37];
	fma.rn.f32 	%f55, %f53, %f54, %f67;
	cvt.u64.u32 	%rd38, %r3;
	cvt.u64.u32 	%rd39, %r39;
	add.s64 	%rd40, %rd39, %rd38;
	shl.b64 	%rd41, %rd40, 2;
	add.s64 	%rd42, %rd2, %rd41;
	ld.global.f32 	%f56, [%rd42+4];
	mul.wide.s32 	%rd43, %r19, 4;
	add.s64 	%rd44, %rd37, %rd43;
	ld.global.f32 	%f57, [%rd44];
	fma.rn.f32 	%f67, %f56, %f57, %f55;
	add.s32 	%r39, %r39, 2;
$L__BB0_11:
	and.b32  	%r32, %r18, 1;
	setp.eq.b32 	%p11, %r32, 1;
	not.pred 	%p12, %p11;
	@%p12 bra 	$L__BB0_13;
	add.s32 	%r33, %r39, %r3;
	mul.wide.u32 	%rd45, %r33, 4;
	add.s64 	%rd46, %rd2, %rd45;
	ld.global.f32 	%f58, [%rd46];
	mad.lo.s32 	%r34, %r39, %r19, %r2;
	mul.wide.s32 	%rd47, %r34, 4;
	add.s64 	%rd48, %rd1, %rd47;
	ld.global.f32 	%f59, [%rd48];
	fma.rn.f32 	%f67, %f58, %f59, %f67;
$L__BB0_13:
	mad.lo.s32 	%r35, %r19, %r1, %r2;
	cvta.to.global.u64 	%rd49, %rd6;
	mul.wide.s32 	%rd50, %r35, 4;
	add.s64 	%rd51, %rd49, %rd50;
	st.global.f32 	[%rd51], %f67;
$L__BB0_14:
	ret;

}
	// .globl	_Z29stream_ordered_memory_examplev
.visible .entry _Z29stream_ordered_memory_examplev()
{


	ret;

}
	// .globl	_Z11tma_examplev
.visible .entry _Z11tma_examplev()
{


	ret;

}


// ===== COMPILED SASS (sm_100) =====

	.target	sm_100

	.elftype	@"ET_EXEC"


//--------------------- .note.nv.tkinfo           --------------------------
	.section	.note.nv.tkinfo,"",@"SHT_NOTE"
	.sectionflags	@"SHF_NOTE_NV_TKINFO"
	.tkinfo
        /*0018*/ 	.word	0x00000002
        /*0030*/ 	.string	""
        /*0030*/ 	.string	"ptxas"
        /*0030*/ 	.string	"Cuda compilation tools, release 13.0, V13.0.88"
        /*0030*/ 	.string	"Build cuda_13.0.r13.0/compiler.36424714_0"
        /*0030*/ 	.string	"-arch sm_100 -m 64 "



//--------------------- .note.nv.cuinfo           --------------------------
	.section	.note.nv.cuinfo,"",@"SHT_NOTE"
	.sectionflags	@"SHF_NOTE_NV_CUINFO"
        /*0018*/ 	.short	0x0002
        /*001a*/ 	.short	0x0064
        /*001c*/ 	.short	0x0082
	.zero		2


//--------------------- .nv.info                  --------------------------
	.section	.nv.info,"",@"SHT_CUDA_INFO"
	.align	4


	//----- nvinfo : EIATTR_REGCOUNT
	.align		4
        /*0000*/ 	.byte	0x04, 0x2f
        /*0002*/ 	.short	(.L_1 - .L_0)
	.align		4
.L_0:
        /*0004*/ 	.word	index@(_Z12matmul_naivePKfS0_Pfiii)
        /*0008*/ 	.word	0x00000020


	//----- nvinfo : EIATTR_FRAME_SIZE
	.align		4
.L_1:
        /*000c*/ 	.byte	0x04, 0x11
        /*000e*/ 	.short	(.L_3 - .L_2)
	.align		4
.L_2:
        /*0010*/ 	.word	index@(_Z12matmul_naivePKfS0_Pfiii)
        /*0014*/ 	.word	0x00000000


	//----- nvinfo : EIATTR_REGCOUNT
	.align		4
.L_3:
        /*0018*/ 	.byte	0x04, 0x2f
        /*001a*/ 	.short	(.L_5 - .L_4)
	.align		4
.L_4:
        /*001c*/ 	.word	index@(_Z29stream_ordered_memory_examplev)
        /*0020*/ 	.word	0x00000004


	//----- nvinfo : EIATTR_FRAME_SIZE
	.align		4
.L_5:
        /*0024*/ 	.byte	0x04, 0x11
        /*0026*/ 	.short	(.L_7 - .L_6)
	.align		4
.L_6:
        /*0028*/ 	.word	index@(_Z29stream_ordered_memory_examplev)
        /*002c*/ 	.word	0x00000000


	//----- nvinfo : EIATTR_REGCOUNT
	.align		4
.L_7:
        /*0030*/ 	.byte	0x04, 0x2f
        /*0032*/ 	.short	(.L_9 - .L_8)
	.align		4
.L_8:
        /*0034*/ 	.word	index@(_Z11tma_examplev)
        /*0038*/ 	.word	0x00000004


	//----- nvinfo : EIATTR_FRAME_SIZE
	.align		4
.L_9:
        /*003c*/ 	.byte	0x04, 0x11
        /*003e*/ 	.short	(.L_11 - .L_10)
	.align		4
.L_10:
        /*0040*/ 	.word	index@(_Z11tma_examplev)
        /*0044*/ 	.word	0x00000000


	//----- nvinfo : EIATTR_MIN_STACK_SIZE
	.align		4
.L_11:
        /*0048*/ 	.byte	0x04, 0x12
        /*004a*/ 	.short	(.L_13 - .L_12)
	.align		4
.L_12:
        /*004c*/ 	.word	index@(_Z11tma_examplev)
        /*0050*/ 	.word	0x00000000


	//----- nvinfo : EIATTR_MIN_STACK_SIZE
	.align		4
.L_13:
        /*0054*/ 	.byte	0x04, 0x12
        /*0056*/ 	.short	(.L_15 - .L_14)
	.align		4
.L_14:
        /*0058*/ 	.word	index@(_Z29stream_ordered_memory_examplev)
        /*005c*/ 	.word	0x00000000


	//----- nvinfo : EIATTR_MIN_STACK_SIZE
	.align		4
.L_15:
        /*0060*/ 	.byte	0x04, 0x12
        /*0062*/ 	.short	(.L_17 - .L_16)
	.align		4
.L_16:
        /*0064*/ 	.word	index@(_Z12matmul_naivePKfS0_Pfiii)
        /*0068*/ 	.word	0x00000000
.L_17:


//--------------------- .nv.compat                --------------------------
	.section	.nv.compat,"",@"SHT_CUDA_COMPAT_INFO"
	.align	4
        /*0000*/ 	.byte	0x02, 0x09, 0x00, 0x00, 0x02, 0x02, 0x01, 0x00, 0x02, 0x05, 0x05, 0x00, 0x03, 0x07, 0x01, 0x01
        /*0010*/ 	.byte	0x02, 0x03, 0x00, 0x00, 0x02, 0x06, 0x01, 0x00, 0x04, 0x0b, 0x08, 0x00, 0x09, 0x00, 0x00, 0x00
        /*0020*/ 	.byte	0x00, 0x00, 0x00, 0x00


//--------------------- .nv.info._Z11tma_examplev --------------------------
	.section	.nv.info._Z11tma_examplev,"",@"SHT_CUDA_INFO"
	.sectionflags	@""
	.align	4


	//----- nvinfo : EIATTR_CUDA_API_VERSION
	.align		4
        /*0000*/ 	.byte	0x04, 0x37
        /*0002*/ 	.short	(.L_19 - .L_18)
.L_18:
        /*0004*/ 	.word	0x00000082


	//----- nvinfo : EIATTR_SPARSE_MMA_MASK
	.align		4
.L_19:
        /*0008*/ 	.byte	0x03, 0x50
        /*000a*/ 	.short	0x0000


	//----- nvinfo : EIATTR_MAXREG_COUNT
	.align		4
        /*000c*/ 	.byte	0x03, 0x1b
        /*000e*/ 	.short	0x00ff


	//----- nvinfo : EIATTR_MERCURY_ISA_VERSION
	.align		4
        /*0010*/ 	.byte	0x03, 0x5f
        /*0012*/ 	.short	0x0101


	//----- nvinfo : EIATTR_VRC_CTA_INIT_COUNT
	.align		4
        /*0014*/ 	.byte	0x02, 0x4a
	.zero		1
	.zero		1


	//----- nvinfo : EIATTR_EXIT_INSTR_OFFSETS
	.align		4
        /*0018*/ 	.byte	0x04, 0x1c
        /*001a*/ 	.short	(.L_21 - .L_20)


	//   ....[0]....
.L_20:
        /*001c*/ 	.word	0x00000010


	//----- nvinfo : EIATTR_SW_WAR
	.align		4
.L_21:
        /*0020*/ 	.byte	0x04, 0x36
        /*0022*/ 	.short	(.L_23 - .L_22)
.L_22:
        /*0024*/ 	.word	0x00000008
.L_23:


//--------------------- .nv.info._Z29stream_ordered_memory_examplev --------------------------
	.section	.nv.info._Z29stream_ordered_memory_examplev,"",@"SHT_CUDA_INFO"
	.sectionflags	@""
	.align	4


	//----- nvinfo : EIATTR_CUDA_API_VERSION
	.align		4
        /*0000*/ 	.byte	0x04, 0x37
        /*0002*/ 	.short	(.L_25 - .L_24)
.L_24:
        /*0004*/ 	.word	0x00000082


	//----- nvinfo : EIATTR_SPARSE_MMA_MASK
	.align		4
.L_25:
        /*0008*/ 	.byte	0x03, 0x50
        /*000a*/ 	.short	0x0000


	//----- nvinfo : EIATTR_MAXREG_COUNT
	.align		4
        /*000c*/ 	.byte	0x03, 0x1b
        /*000e*/ 	.short	0x00ff


	//----- nvinfo : EIATTR_MERCURY_ISA_VERSION
	.align		4
        /*0010*/ 	.byte	0x03, 0x5f
        /*0012*/ 	.short	0x0101


	//----- nvinfo : EIATTR_VRC_CTA_INIT_COUNT
	.align		4
        /*0014*/ 	.byte	0x02, 0x4a
	.zero		1
	.zero		1


	//----- nvinfo : EIATTR_EXIT_INSTR_OFFSETS
	.align		4
        /*0018*/ 	.byte	0x04, 0x1c
        /*001a*/ 	.short	(.L_27 - .L_26)


	//   ....[0]....
.L_26:
        /*001c*/ 	.word	0x00000010


	//----- nvinfo : EIATTR_SW_WAR
	.align		4
.L_27:
        /*0020*/ 	.byte	0x04, 0x36
        /*0022*/ 	.short	(.L_29 - .L_28)
.L_28:
        /*0024*/ 	.word	0x00000008
.L_29:


//--------------------- .nv.info._Z12matmul_naivePKfS0_Pfiii --------------------------
	.section	.nv.info._Z12matmul_naivePKfS0_Pfiii,"",@"SHT_CUDA_INFO"
	.sectionflags	@""
	.align	4


	//----- nvinfo : EIATTR_CUDA_API_VERSION
	.align		4
        /*0000*/ 	.byte	0x04, 0x37
        /*0002*/ 	.short	(.L_31 - .L_30)
.L_30:
        /*0004*/ 	.word	0x00000082


	//----- nvinfo : EIATTR_KPARAM_INFO
	.align		4
.L_31:
        /*0008*/ 	.byte	0x04, 0x17
        /*000a*/ 	.short	(.L_33 - .L_32)
.L_32:
        /*000c*/ 	.word	0x00000000
        /*0010*/ 	.short	0x0005
        /*0012*/ 	.short	0x0020
        /*0014*/ 	.byte	0x00, 0xf0, 0x11, 0x00


	//----- nvinfo : EIATTR_KPARAM_INFO
	.align		4
.L_33:
        /*0018*/ 	.byte	0x04, 0x17
        /*001a*/ 	.short	(.L_35 - .L_34)
.L_34:
        /*001c*/ 	.word	0x00000000
        /*0020*/ 	.short	0x0004
        /*0022*/ 	.short	0x001c
        /*0024*/ 	.byte	0x00, 0xf0, 0x11, 0x00


	//----- nvinfo : EIATTR_KPARAM_INFO
	.align		4
.L_35:
        /*0028*/ 	.byte	0x04, 0x17
        /*002a*/ 	.short	(.L_37 - .L_36)
.L_36:
        /*002c*/ 	.word	0x00000000
        /*0030*/ 	.short	0x0003
        /*0032*/ 	.short	0x0018
        /*0034*/ 	.byte	0x00, 0xf0, 0x11, 0x00


	//----- nvinfo : EIATTR_KPARAM_INFO
	.align		4
.L_37:
        /*0038*/ 	.byte	0x04, 0x17
        /*003a*/ 	.short	(.L_39 - .L_38)
.L_38:
        /*003c*/ 	.word	0x00000000
        /*0040*/ 	.short	0x0002
        /*0042*/ 	.short	0x0010
        /*0044*/ 	.byte	0x00, 0xf5, 0x21, 0x00


	//----- nvinfo : EIATTR_KPARAM_INFO
	.align		4
.L_39:
        /*0048*/ 	.byte	0x04, 0x17
        /*004a*/ 	.short	(.L_41 - .L_40)
.L_40:
        /*004c*/ 	.word	0x00000000
        /*0050*/ 	.short	0x0001
        /*0052*/ 	.short	0x0008
        /*0054*/ 	.byte	0x00, 0xf5, 0x21, 0x00


	//----- nvinfo : EIATTR_KPARAM_INFO
	.align		4
.L_41:
        /*0058*/ 	.byte	0x04, 0x17
        /*005a*/ 	.short	(.L_43 - .L_42)
.L_42:
        /*005c*/ 	.word	0x00000000
        /*0060*/ 	.short	0x0000
        /*0062*/ 	.short	0x0000
        /*0064*/ 	.byte	0x00, 0xf5, 0x21, 0x00


	//----- nvinfo : EIATTR_SPARSE_MMA_MASK
	.align		4
.L_43:
        /*0068*/ 	.byte	0x03, 0x50
        /*006a*/ 	.short	0x0000


	//----- nvinfo : EIATTR_MAXREG_COUNT
	.align		4
        /*006c*/ 	.byte	0x03, 0x1b
        /*006e*/ 	.short	0x00ff


	//----- nvinfo : EIATTR_MERCURY_ISA_VERSION
	.align		4
        /*0070*/ 	.byte	0x03, 0x5f
        /*0072*/ 	.short	0x0101


	//----- nvinfo : EIATTR_VRC_CTA_INIT_COUNT
	.align		4
        /*0074*/ 	.byte	0x02, 0x4a
	.zero		1
	.zero		1


	//----- nvinfo : EIATTR_EXIT_INSTR_OFFSETS
	.align		4
        /*0078*/ 	.byte	0x04, 0x1c
        /*007a*/ 	.short	(.L_45 - .L_44)


	//   ....[0]....
.L_44:
        /*007c*/ 	.word	0x000000d0


	//   ....[1]....
        /*0080*/ 	.word	0x000008f0


	//----- nvinfo : EIATTR_CBANK_PARAM_SIZE
	.align		4
.L_45:
        /*0084*/ 	.byte	0x03, 0x19
        /*0086*/ 	.short	0x0024


	//----- nvinfo : EIATTR_PARAM_CBANK
	.align		4
        /*0088*/ 	.byte	0x04, 0x0a
        /*008a*/ 	.short	(.L_47 - .L_46)
	.align		4
.L_46:
        /*008c*/ 	.word	index@(.nv.constant0._Z12matmul_naivePKfS0_Pfiii)
        /*0090*/ 	.short	0x0380
        /*0092*/ 	.short	0x0024


	//----- nvinfo : EIATTR_SW_WAR
	.align		4
.L_47:
        /*0094*/ 	.byte	0x04, 0x36
        /*0096*/ 	.short	(.L_49 - .L_48)
.L_48:
        /*0098*/ 	.word	0x00000008
.L_49:


//--------------------- .nv.callgraph             --------------------------
	.section	.nv.callgraph,"",@"SHT_CUDA_CALLGRAPH"
	.align	4
	.sectionentsize	8
	.align		4
        /*0000*/ 	.word	0x00000000
	.align		4
        /*0004*/ 	.word	0xffffffff
	.align		4
        /*0008*/ 	.word	0x00000000
	.align		4
        /*000c*/ 	.word	0xfffffffe
	.align		4
        /*0010*/ 	.word	0x00000000
	.align		4
        /*0014*/ 	.word	0xfffffffd
	.align		4
        /*0018*/ 	.word	0x00000000
	.align		4
        /*001c*/ 	.word	0xfffffffc


//--------------------- .text._Z11tma_examplev    --------------------------
	.section	.text._Z11tma_examplev,"ax",@progbits
	.align	128
        .global         _Z11tma_examplev
        .type           _Z11tma_examplev,@function
        .size           _Z11tma_examplev,(.L_x_7 - _Z11tma_examplev)
        .other          _Z11tma_examplev,@"STO_CUDA_ENTRY STV_DEFAULT"
_Z11tma_examplev:
.text._Z11tma_examplev:
[----:B------:R-:W-:Y:S01]  /*0000*/  LDC R1, c[0x0][0x37c] ;  /* 0x0000df00ff017b82 */ /* 0x000fe20000000800 */
[----:B------:R-:W-:Y:S05]  /*0010*/  EXIT ;  /* 0x000000000000794d */ /* 0x000fea0003800000 */
.L_x_0:
[----:B------:R-:W-:-:S00]  /*0020*/  BRA `(.L_x_0) ;  /* 0xfffffffc00fc7947 */ /* 0x000fc0000383ffff */
[----:B------:R-:W-:-:S00]  /*0030*/  NOP ;  /* 0x0000000000007918 */ /* 0x000fc00000000000 */
        /* <DEDUP_REMOVED lines=12> */
.L_x_7:


//--------------------- .text._Z29stream_ordered_memory_examplev --------------------------
	.section	.text._Z29stream_ordered_memory_examplev,"ax",@progbits
	.align	128
        .global         _Z29stream_ordered_memory_examplev
        .type           _Z29stream_ordered_memory_examplev,@function
        .size           _Z29stream_ordered_memory_examplev,(.L_x_8 - _Z29stream_ordered_memory_examplev)
        .other          _Z29stream_ordered_memory_examplev,@"STO_CUDA_ENTRY STV_DEFAULT"
_Z29stream_ordered_memory_examplev:
.text._Z29stream_ordered_memory_examplev:
[----:B------:R-:W-:Y:S01]  /*0000*/  LDC R1, c[0x0][0x37c] ;  /* 0x0000df00ff017b82 */ /* 0x000fe20000000800 */
[----:B------:R-:W-:Y:S05]  /*0010*/  EXIT ;  /* 0x000000000000794d */ /* 0x000fea0003800000 */
.L_x_1:
        /* <DEDUP_REMOVED lines=14> */
.L_x_8:


//--------------------- .text._Z12matmul_naivePKfS0_Pfiii --------------------------
	.section	.text._Z12matmul_naivePKfS0_Pfiii,"ax",@progbits
	.align	128
        .global         _Z12matmul_naivePKfS0_Pfiii
        .type           _Z12matmul_naivePKfS0_Pfiii,@function
        .size           _Z12matmul_naivePKfS0_Pfiii,(.L_x_9 - _Z12matmul_naivePKfS0_Pfiii)
        .other          _Z12matmul_naivePKfS0_Pfiii,@"STO_CUDA_ENTRY STV_DEFAULT"
_Z12matmul_naivePKfS0_Pfiii:
.text._Z12matmul_naivePKfS0_Pfiii:
[----:B------:R-:W-:Y:S01]  /*0000*/  LDC R1, c[0x0][0x37c] ;  /* 0x0000df00ff017b82 */ /* 0x000fe20000000800 */
[----:B------:R-:W0:Y:S07]  /*0010*/  S2R R5, SR_TID.X ;  /* 0x0000000000057919 */ /* 0x000e2e0000002100 */
[----:B------:R-:W1:Y:S01]  /*0020*/  LDC R16, c[0x0][0x364] ;  /* 0x0000d900ff107b82 */ /* 0x000e620000000800 */
[----:B------:R-:W2:Y:S01]  /*0030*/  LDCU UR6, c[0x0][0x398] ;  /* 0x00007300ff0677ac */ /* 0x000ea20008000800 */
[----:B------:R-:W1:Y:S06]  /*0040*/  S2R R3, SR_TID.Y ;  /* 0x0000000000037919 */ /* 0x000e6c0000002200 */
[----:B------:R-:W0:Y:S08]  /*0050*/  S2UR UR5, SR_CTAID.X ;  /* 0x00000000000579c3 */ /* 0x000e300000002500 */
[----:B------:R-:W0:Y:S08]  /*0060*/  LDC R0, c[0x0][0x360] ;  /* 0x0000d800ff007b82 */ /* 0x000e300000000800 */
[----:B------:R-:W1:Y:S08]  /*0070*/  S2UR UR4, SR_CTAID.Y ;  /* 0x00000000000479c3 */ /* 0x000e700000002600 */
[----:B------:R-:W3:Y:S01]  /*0080*/  LDC R17, c[0x0][0x3a0] ;  /* 0x0000e800ff117b82 */ /* 0x000ee20000000800 */
[----:B0-----:R-:W-:-:S02]  /*0090*/  IMAD R0, R0, UR5, R5 ;  /* 0x0000000500007c24 */ /* 0x001fc4000f8e0205 */
[----:B-1----:R-:W-:-:S03]  /*00a0*/  IMAD R16, R16, UR4, R3 ;  /* 0x0000000410107c24 */ /* 0x002fc6000f8e0203 */
[----:B---3--:R-:W-:-:S04]  /*00b0*/  ISETP.GE.AND P0, PT, R0, R17, PT ;  /* 0x000000110000720c */ /* 0x008fc80003f06270 */
[----:B--2---:R-:W-:-:S13]  /*00c0*/  ISETP.GE.OR P0, PT, R16, UR6, P0 ;  /* 0x0000000610007c0c */ /* 0x004fda0008706670 */
[----:B------:R-:W-:Y:S05]  /*00d0*/  @P0 EXIT ;  /* 0x000000000000094d */ /* 0x000fea0003800000 */
[----:B------:R-:W0:Y:S01]  /*00e0*/  LDC R19, c[0x0][0x39c] ;  /* 0x0000e700ff137b82 */ /* 0x000e220000000800 */
[----:B------:R-:W1:Y:S01]  /*00f0*/  LDCU.64 UR4, c[0x0][0x358] ;  /* 0x00006b00ff0477ac */ /* 0x000e620008000a00 */
[----:B------:R-:W-:Y:S01]  /*0100*/  HFMA2 R24, -RZ, RZ, 0, 0 ;  /* 0x00000000ff187431 */ /* 0x000fe200000001ff */
[----:B0-----:R-:W-:-:S13]  /*0110*/  ISETP.GE.AND P0, PT, R19, 0x1, PT ;  /* 0x000000011300780c */ /* 0x001fda0003f06270 */
[----:B-1----:R-:W-:Y:S05]  /*0120*/  @!P0 BRA `(.L_x_2) ;  /* 0x0000000400e08947 */ /* 0x002fea0003800000 */
[C---:B------:R-:W-:Y:S01]  /*0130*/  ISETP.GE.U32.AND P1, PT, R19.reuse, 0x8, PT ;  /* 0x000000081300780c */ /* 0x040fe20003f26070 */
[----:B------:R-:W-:Y:S01]  /*0140*/  IMAD R20, R16, R19, RZ ;  /* 0x0000001310147224 */ /* 0x000fe200078e02ff */
[----:B------:R-:W-:Y:S02]  /*0150*/  LOP3.LUT R27, R19, 0x7, RZ, 0xc0, !PT ;  /* 0x00000007131b7812 */ /* 0x000fe400078ec0ff */
[----:B------:R-:W-:Y:S02]  /*0160*/  MOV R24, RZ ;  /* 0x000000ff00187202 */ /* 0x000fe40000000f00 */
[----:B------:R-:W-:Y:S02]  /*0170*/  ISETP.NE.AND P0, PT, R27, RZ, PT ;  /* 0x000000ff1b00720c */ /* 0x000fe40003f05270 */
[----:B------:R-:W-:-:S05]  /*0180*/  MOV R21, RZ ;  /* 0x000000ff00157202 */ /* 0x000fca0000000f00 */
[----:B------:R-:W-:Y:S06]  /*0190*/  @!P1 BRA `(.L_x_3) ;  /* 0x0000000000c49947 */ /* 0x000fec0003800000 */
[----:B------:R-:W0:Y:S01]  /*01a0*/  LDC.64 R2, c[0x0][0x380] ;  /* 0x0000e000ff027b82 */ /* 0x000e220000000a00 */
[----:B------:R-:W-:Y:S02]  /*01b0*/  LOP3.LUT R21, R19, 0x7ffffff8, RZ, 0xc0, !PT ;  /* 0x7ffffff813157812 */ /* 0x000fe400078ec0ff */
[----:B------:R-:W-:Y:S02]  /*01c0*/  MOV R24, RZ ;  /* 0x000000ff00187202 */ /* 0x000fe40000000f00 */
[----:B------:R-:W-:Y:S02]  /*01d0*/  MOV R18, R0 ;  /* 0x0000000000127202 */ /* 0x000fe40000000f00 */
[----:B------:R-:W-:Y:S01]  /*01e0*/  IADD3 R22, PT, PT, -R21, RZ, RZ ;  /* 0x000000ff15167210 */ /* 0x000fe20007ffe1ff */
[----:B0-----:R-:W-:-:S03]  /*01f0*/  IMAD.WIDE.U32 R2, R20, 0x4, R2 ;  /* 0x0000000414027825 */ /* 0x001fc600078e0002 */
[----:B------:R-:W-:-:S04]  /*0200*/  IADD3 R4, P1, PT, R2, 0x10, RZ ;  /* 0x0000001002047810 */ /* 0x000fc80007f3e0ff */
[----:B------:R-:W-:-:S09]  /*0210*/  IADD3.X R5, PT, PT, RZ, R3, RZ, P1, !PT ;  /* 0x00000003ff057210 */ /* 0x000fd20000ffe4ff */
.L_x_4:
[----:B------:R-:W0:Y:S01]  /*0220*/  LDC.64 R14, c[0x0][0x388] ;  /* 0x0000e200ff0e7b82 */ /* 0x000e220000000a00 */
[----:B------:R-:W-:Y:S02]  /*0230*/  MOV R2, R4 ;  /* 0x0000000400027202 */ /* 0x000fe40000000f00 */
[----:B------:R-:W-:-:S05]  /*0240*/  MOV R3, R5 ;  /* 0x0000000500037202 */ /* 0x000fca0000000f00 */
[----:B------:R-:W2:Y:S04]  /*0250*/  LDG.E R25, desc[UR4][R2.64+-0x10] ;  /* 0xfffff00402197981 */ /* 0x000ea8000c1e1900 */
[----:B------:R-:W3:Y:S04]  /*0260*/  LDG.E R23, desc[UR4][R2.64+-0xc] ;  /* 0xfffff40402177981 */ /* 0x000ee8000c1e1900 */
[----:B------:R-:W4:Y:S04]  /*0270*/  LDG.E R29, desc[UR4][R2.64+-0x8] ;  /* 0xfffff804021d7981 */ /* 0x000f28000c1e1900 */
[----:B------:R-:W5:Y:S01]  /*0280*/  LDG.E R28, desc[UR4][R2.64+-0x4] ;  /* 0xfffffc04021c7981 */ /* 0x000f62000c1e1900 */
[----:B0-----:R-:W-:-:S05]  /*0290*/  IMAD.WIDE R14, R18, 0x4, R14 ;  /* 0x00000004120e7825 */ /* 0x001fca00078e020e */
[----:B------:R0:W2:Y:S01]  /*02a0*/  LDG.E R26, desc[UR4][R14.64] ;  /* 0x000000040e1a7981 */ /* 0x0000a2000c1e1900 */
[----:B------:R-:W-:-:S04]  /*02b0*/  IMAD.WIDE R12, R17, 0x4, R14 ;  /* 0x00000004110c7825 */ /* 0x000fc800078e020e */
[C---:B------:R-:W-:Y:S02]  /*02c0*/  IMAD.WIDE R4, R17.reuse, 0x4, R12 ;  /* 0x0000000411047825 */ /* 0x040fe400078e020c */
[----:B------:R-:W3:Y:S02]  /*02d0*/  LDG.E R12, desc[UR4][R12.64] ;  /* 0x000000040c0c7981 */ /* 0x000ee4000c1e1900 */
[C---:B------:R-:W-:Y:S02]  /*02e0*/  IMAD.WIDE R8, R17.reuse, 0x4, R4 ;  /* 0x0000000411087825 */ /* 0x040fe400078e0204 */
[----:B------:R-:W4:Y:S02]  /*02f0*/  LDG.E R4, desc[UR4][R4.64] ;  /* 0x0000000404047981 */ /* 0x000f24000c1e1900 */
[C---:B------:R-:W-:Y:S02]  /*0300*/  IMAD.WIDE R6, R17.reuse, 0x4, R8 ;  /* 0x0000000411067825 */ /* 0x040fe400078e0208 */
[----:B------:R-:W5:Y:S02]  /*0310*/  LDG.E R8, desc[UR4][R8.64] ;  /* 0x0000000408087981 */ /* 0x000f64000c1e1900 */
[----:B------:R-:W-:-:S02]  /*0320*/  IMAD.WIDE R10, R17, 0x4, R6 ;  /* 0x00000004110a7825 */ /* 0x000fc400078e0206 */
[----:B------:R-:W5:Y:S04]  /*0330*/  LDG.E R5, desc[UR4][R2.64] ;  /* 0x0000000402057981 */ /* 0x000f68000c1e1900 */
[----:B------:R-:W5:Y:S01]  /*0340*/  LDG.E R6, desc[UR4][R6.64] ;  /* 0x0000000406067981 */ /* 0x000f62000c1e1900 */
[----:B0-----:R-:W-:-:S03]  /*0350*/  IMAD.WIDE R14, R17, 0x4, R10 ;  /* 0x00000004110e7825 */ /* 0x001fc600078e020a */
[----:B------:R-:W5:Y:S04]  /*0360*/  LDG.E R10, desc[UR4][R10.64] ;  /* 0x000000040a0a7981 */ /* 0x000f68000c1e1900 */
[----:B------:R-:W5:Y:S04]  /*0370*/  LDG.E R13, desc[UR4][R14.64] ;  /* 0x000000040e0d7981 */ /* 0x000f68000c1e1900 */
[----:B------:R-:W5:Y:S04]  /*0380*/  LDG.E R7, desc[UR4][R2.64+0x4] ;  /* 0x0000040402077981 */ /* 0x000f68000c1e1900 */
[----:B------:R-:W5:Y:S01]  /*0390*/  LDG.E R9, desc[UR4][R2.64+0xc] ;  /* 0x00000c0402097981 */ /* 0x000f62000c1e1900 */
[----:B--2---:R-:W-:Y:S01]  /*03a0*/  FFMA R26, R25, R26, R24 ;  /* 0x0000001a191a7223 */ /* 0x004fe20000000018 */
[----:B------:R-:W-:-:S02]  /*03b0*/  IMAD.WIDE R24, R17, 0x4, R14 ;  /* 0x0000000411187825 */ /* 0x000fc400078e020e */
[----:B------:R-:W2:Y:S04]  /*03c0*/  LDG.E R14, desc[UR4][R2.64+0x8] ;  /* 0x00000804020e7981 */ /* 0x000ea8000c1e1900 */
[----:B------:R-:W2:Y:S01]  /*03d0*/  LDG.E R24, desc[UR4][R24.64] ;  /* 0x0000000418187981 */ /* 0x000ea2000c1e1900 */
[----:B---3--:R-:W-:Y:S01]  /*03e0*/  FFMA R12, R23, R12, R26 ;  /* 0x0000000c170c7223 */ /* 0x008fe2000000001a */
[----:B------:R-:W-:-:S03]  /*03f0*/  IADD3 R22, PT, PT, R22, 0x8, RZ ;  /* 0x0000000816167810 */ /* 0x000fc60007ffe0ff */
[----:B----4-:R-:W-:Y:S01]  /*0400*/  FFMA R29, R29, R4, R12 ;  /* 0x000000041d1d7223 */ /* 0x010fe2000000000c */
[----:B------:R-:W-:-:S03]  /*0410*/  ISETP.NE.AND P1, PT, R22, RZ, PT ;  /* 0x000000ff1600720c */ /* 0x000fc60003f25270 */
[----:B-----5:R-:W-:Y:S01]  /*0420*/  FFMA R8, R28, R8, R29 ;  /* 0x000000081c087223 */ /* 0x020fe2000000001d */
[----:B------:R-:W-:-:S03]  /*0430*/  IADD3 R4, P2, PT, R2, 0x20, RZ ;  /* 0x0000002002047810 */ /* 0x000fc60007f5e0ff */
[----:B------:R-:W-:Y:S01]  /*0440*/  FFMA R6, R5, R6, R8 ;  /* 0x0000000605067223 */ /* 0x000fe20000000008 */
[----:B------:R-:W-:Y:S02]  /*0450*/  IADD3.X R5, PT, PT, RZ, R3, RZ, P2, !PT ;  /* 0x00000003ff057210 */ /* 0x000fe400017fe4ff */
[----:B------:R-:W-:Y:S01]  /*0460*/  LEA R18, R17, R18, 0x3 ;  /* 0x0000001211127211 */ /* 0x000fe200078e18ff */
[----:B------:R-:W-:-:S04]  /*0470*/  FFMA R7, R7, R10, R6 ;  /* 0x0000000a07077223 */ /* 0x000fc80000000006 */
[----:B--2---:R-:W-:-:S04]  /*0480*/  FFMA R14, R14, R13, R7 ;  /* 0x0000000d0e0e7223 */ /* 0x004fc80000000007 */
[----:B------:R-:W-:Y:S01]  /*0490*/  FFMA R24, R9, R24, R14 ;  /* 0x0000001809187223 */ /* 0x000fe2000000000e */
[----:B------:R-:W-:Y:S06]  /*04a0*/  @P1 BRA `(.L_x_4) ;  /* 0xfffffffc005c1947 */ /* 0x000fec000383ffff */
.L_x_3:
[----:B------:R-:W-:Y:S05]  /*04b0*/  @!P0 BRA `(.L_x_2) ;  /* 0x0000000000fc8947 */ /* 0x000fea0003800000 */
[----:B------:R-:W-:Y:S02]  /*04c0*/  ISETP.GE.U32.AND P1, PT, R27, 0x4, PT ;  /* 0x000000041b00780c */ /* 0x000fe40003f26070 */
[----:B------:R-:W-:-:S04]  /*04d0*/  LOP3.LUT R14, R19, 0x3, RZ, 0xc0, !PT ;  /* 0x00000003130e7812 */ /* 0x000fc800078ec0ff */
[----:B------:R-:W-:-:S07]  /*04e0*/  ISETP.NE.AND P0, PT, R14, RZ, PT ;  /* 0x000000ff0e00720c */ /* 0x000fce0003f05270 */
[----:B------:R-:W-:Y:S06]  /*04f0*/  @!P1 BRA `(.L_x_5) ;  /* 0x00000000006c9947 */ /* 0x000fec0003800000 */
[----:B------:R-:W0:Y:S01]  /*0500*/  LDC.64 R4, c[0x0][0x388] ;  /* 0x0000e200ff047b82 */ /* 0x000e220000000a00 */
[----:B------:R-:W1:Y:S01]  /*0510*/  LDCU.64 UR6, c[0x0][0x380] ;  /* 0x00007000ff0677ac */ /* 0x000e620008000a00 */
[----:B------:R-:W-:Y:S01]  /*0520*/  IMAD R7, R21, R17, R0 ;  /* 0x0000001115077224 */ /* 0x000fe200078e0200 */
[CC--:B------:R-:W-:Y:S02]  /*0530*/  IADD3 R3, PT, PT, R20.reuse, R21.reuse, RZ ;  /* 0x0000001514037210 */ /* 0x0c0fe40007ffe0ff */
[----:B------:R-:W-:-:S03]  /*0540*/  IADD3 R8, P1, PT, R20, R21, RZ ;  /* 0x0000001514087210 */ /* 0x000fc60007f3e0ff */
[----:B------:R-:W2:Y:S01]  /*0550*/  LDC.64 R12, c[0x0][0x380] ;  /* 0x0000e000ff0c7b82 */ /* 0x000ea20000000a00 */
[----:B0-----:R-:W-:-:S04]  /*0560*/  IMAD.WIDE R4, R7, 0x4, R4 ;  /* 0x0000000407047825 */ /* 0x001fc800078e0204 */
[----:B------:R-:W-:Y:S02]  /*0570*/  IMAD.WIDE R6, R17, 0x4, R4 ;  /* 0x0000000411067825 */ /* 0x000fe400078e0204 */
[----:B------:R-:W3:Y:S02]  /*0580*/  LDG.E R4, desc[UR4][R4.64] ;  /* 0x0000000404047981 */ /* 0x000ee4000c1e1900 */
[----:B--2---:R-:W-:Y:S01]  /*0590*/  IMAD.WIDE.U32 R12, R3, 0x4, R12 ;  /* 0x00000004030c7825 */ /* 0x004fe200078e000c */
[----:B------:R-:W-:Y:S02]  /*05a0*/  IADD3.X R3, PT, PT, RZ, RZ, RZ, P1, !PT ;  /* 0x000000ffff037210 */ /* 0x000fe40000ffe4ff */
[----:B-1----:R-:W-:-:S03]  /*05b0*/  LEA R2, P1, R8, UR6, 0x2 ;  /* 0x0000000608027c11 */ /* 0x002fc6000f8210ff */
[----:B------:R-:W3:Y:S01]  /*05c0*/  LDG.E R13, desc[UR4][R12.64] ;  /* 0x000000040c0d7981 */ /* 0x000ee2000c1e1900 */
[----:B------:R-:W-:Y:S01]  /*05d0*/  LEA.HI.X R3, R8, UR7, R3, 0x2, P1 ;  /* 0x0000000708037c11 */ /* 0x000fe200088f1403 */
[C---:B------:R-:W-:Y:S02]  /*05e0*/  IMAD.WIDE R8, R17.reuse, 0x4, R6 ;  /* 0x0000000411087825 */ /* 0x040fe400078e0206 */
[----:B------:R-:W2:Y:S04]  /*05f0*/  LDG.E R6, desc[UR4][R6.64] ;  /* 0x0000000406067981 */ /* 0x000ea8000c1e1900 */
[----:B------:R-:W2:Y:S01]  /*0600*/  LDG.E R15, desc[UR4][R2.64+0x4] ;  /* 0x00000404020f7981 */ /* 0x000ea2000c1e1900 */
[----:B------:R-:W-:-:S03]  /*0610*/  IMAD.WIDE R10, R17, 0x4, R8 ;  /* 0x00000004110a7825 */ /* 0x000fc600078e0208 */
[----:B------:R-:W4:Y:S04]  /*0620*/  LDG.E R22, desc[UR4][R8.64] ;  /* 0x0000000408167981 */ /* 0x000f28000c1e1900 */
[----:B------:R-:W4:Y:S04]  /*0630*/  LDG.E R18, desc[UR4][R2.64+0x8] ;  /* 0x0000080402127981 */ /* 0x000f28000c1e1900 */
[----:B------:R-:W5:Y:S04]  /*0640*/  LDG.E R26, desc[UR4][R2.64+0xc] ;  /* 0x00000c04021a7981 */ /* 0x000f68000c1e1900 */
[----:B------:R-:W5:Y:S01]  /*0650*/  LDG.E R10, desc[UR4][R10.64] ;  /* 0x000000040a0a7981 */ /* 0x000f62000c1e1900 */
[----:B------:R-:W-:Y:S01]  /*0660*/  IADD3 R21, PT, PT, R21, 0x4, RZ ;  /* 0x0000000415157810 */ /* 0x000fe20007ffe0ff */
[----:B---3--:R-:W-:-:S04]  /*0670*/  FFMA R24, R13, R4, R24 ;  /* 0x000000040d187223 */ /* 0x008fc80000000018 */
[----:B--2---:R-:W-:-:S04]  /*0680*/  FFMA R15, R15, R6, R24 ;  /* 0x000000060f0f7223 */ /* 0x004fc80000000018 */
[----:B----4-:R-:W-:-:S04]  /*0690*/  FFMA R15, R18, R22, R15 ;  /* 0x00000016120f7223 */ /* 0x010fc8000000000f */
[----:B-----5:R-:W-:-:S07]  /*06a0*/  FFMA R24, R26, R10, R15 ;  /* 0x0000000a1a187223 */ /* 0x020fce000000000f */
.L_x_5:
[----:B------:R-:W-:Y:S05]  /*06b0*/  @!P0 BRA `(.L_x_2) ;  /* 0x00000000007c8947 */ /* 0x000fea0003800000 */
[----:B------:R-:W-:Y:S01]  /*06c0*/  ISETP.NE.AND P1, PT, R14, 0x1, PT ;  /* 0x000000010e00780c */ /* 0x000fe20003f25270 */
[----:B------:R-:W0:Y:S01]  /*06d0*/  LDC.64 R10, c[0x0][0x380] ;  /* 0x0000e000ff0a7b82 */ /* 0x000e220000000a00 */
[----:B------:R-:W-:-:S04]  /*06e0*/  LOP3.LUT R19, R19, 0x1, RZ, 0xc0, !PT ;  /* 0x0000000113137812 */ /* 0x000fc800078ec0ff */
[----:B------:R-:W-:-:S03]  /*06f0*/  ISETP.NE.U32.AND P0, PT, R19, 0x1, PT ;  /* 0x000000011300780c */ /* 0x000fc60003f05070 */
[----:B------:R-:W1:Y:S04]  /*0700*/  LDC.64 R8, c[0x0][0x388] ;  /* 0x0000e200ff087b82 */ /* 0x000e680000000a00 */
[CC--:B------:R-:W-:Y:S02]  /*0710*/  @P1 IADD3 R13, PT, PT, R20.reuse, R21.reuse, RZ ;  /* 0x00000015140d1210 */ /* 0x0c0fe40007ffe0ff */
[----:B------:R-:W-:Y:S02]  /*0720*/  @P1 IADD3 R12, P2, PT, R20, R21, RZ ;  /* 0x00000015140c1210 */ /* 0x000fe40007f5e0ff */
[----:B------:R-:W2:Y:S02]  /*0730*/  @P1 LDC.64 R2, c[0x0][0x380] ;  /* 0x0000e000ff021b82 */ /* 0x000ea40000000a00 */
[----:B------:R-:W-:-:S06]  /*0740*/  @P1 IADD3.X R14, PT, PT, RZ, RZ, RZ, P2, !PT ;  /* 0x000000ffff0e1210 */ /* 0x000fcc00017fe4ff */
[----:B------:R-:W3:Y:S01]  /*0750*/  LDC.64 R4, c[0x0][0x380] ;  /* 0x0000e000ff047b82 */ /* 0x000ee20000000a00 */
[----:B0-----:R-:W-:-:S04]  /*0760*/  @P1 IMAD.WIDE.U32 R10, R13, 0x4, R10 ;  /* 0x000000040d0a1825 */ /* 0x001fc800078e000a */
[C---:B------:R-:W-:Y:S01]  /*0770*/  @P1 IMAD R13, R21.reuse, R17, R0 ;  /* 0x00000011150d1224 */ /* 0x040fe200078e0200 */
[----:B------:R-:W-:Y:S01]  /*0780*/  @P1 IADD3 R21, PT, PT, R21, 0x2, RZ ;  /* 0x0000000215151810 */ /* 0x000fe20007ffe0ff */
[----:B------:R-:W4:Y:S01]  /*0790*/  @P1 LDG.E R11, desc[UR4][R10.64] ;  /* 0x000000040a0b1981 */ /* 0x000f22000c1e1900 */
[----:B------:R-:W0:Y:S01]  /*07a0*/  LDC.64 R6, c[0x0][0x388] ;  /* 0x0000e200ff067b82 */ /* 0x000e220000000a00 */
[----:B-1----:R-:W-:Y:S01]  /*07b0*/  @P1 IMAD.WIDE R8, R13, 0x4, R8 ;  /* 0x000000040d081825 */ /* 0x002fe200078e0208 */
[----:B------:R-:W-:Y:S02]  /*07c0*/  @!P0 IADD3 R15, PT, PT, R20, R21, RZ ;  /* 0x00000015140f8210 */ /* 0x000fe40007ffe0ff */
[----:B--2---:R-:W-:Y:S01]  /*07d0*/  @P1 LEA R2, P2, R12, R2, 0x2 ;  /* 0x000000020c021211 */ /* 0x004fe200078410ff */
[----:B------:R-:W-:-:S03]  /*07e0*/  @!P0 IMAD R21, R21, R17, R0 ;  /* 0x0000001115158224 */ /* 0x000fc600078e0200 */
[----:B------:R-:W-:Y:S01]  /*07f0*/  @P1 LEA.HI.X R3, R12, R3, R14, 0x2, P2 ;  /* 0x000000030c031211 */ /* 0x000fe200010f140e */
[----:B------:R-:W-:Y:S01]  /*0800*/  @P1 IMAD.WIDE R12, R17, 0x4, R8 ;  /* 0x00000004110c1825 */ /* 0x000fe200078e0208 */
[----:B------:R-:W4:Y:S03]  /*0810*/  @P1 LDG.E R14, desc[UR4][R8.64] ;  /* 0x00000004080e1981 */ /* 0x000f26000c1e1900 */
[----:B---3--:R-:W-:Y:S01]  /*0820*/  @!P0 IMAD.WIDE.U32 R4, R15, 0x4, R4 ;  /* 0x000000040f048825 */ /* 0x008fe200078e0004 */
[----:B------:R-:W2:Y:S04]  /*0830*/  @P1 LDG.E R2, desc[UR4][R2.64+0x4] ;  /* 0x0000040402021981 */ /* 0x000ea8000c1e1900 */
[----:B------:R-:W2:Y:S01]  /*0840*/  @P1 LDG.E R12, desc[UR4][R12.64] ;  /* 0x000000040c0c1981 */ /* 0x000ea2000c1e1900 */
[----:B0-----:R-:W-:-:S03]  /*0850*/  @!P0 IMAD.WIDE R6, R21, 0x4, R6 ;  /* 0x0000000415068825 */ /* 0x001fc600078e0206 */
[----:B------:R-:W3:Y:S04]  /*0860*/  @!P0 LDG.E R5, desc[UR4][R4.64] ;  /* 0x0000000404058981 */ /* 0x000ee8000c1e1900 */
[----:B------:R-:W3:Y:S01]  /*0870*/  @!P0 LDG.E R6, desc[UR4][R6.64] ;  /* 0x0000000406068981 */ /* 0x000ee2000c1e1900 */
[----:B----4-:R-:W-:-:S04]  /*0880*/  @P1 FFMA R11, R11, R14, R24 ;  /* 0x0000000e0b0b1223 */ /* 0x010fc80000000018 */
[----:B--2---:R-:W-:-:S04]  /*0890*/  @P1 FFMA R24, R2, R12, R11 ;  /* 0x0000000c02181223 */ /* 0x004fc8000000000b */
[----:B---3--:R-:W-:-:S07]  /*08a0*/  @!P0 FFMA R24, R5, R6, R24 ;  /* 0x0000000605188223 */ /* 0x008fce0000000018 */
.L_x_2:
[----:B------:R-:W0:Y:S01]  /*08b0*/  LDC.64 R2, c[0x0][0x390] ;  /* 0x0000e400ff027b82 */ /* 0x000e220000000a00 */
[----:B------:R-:W-:-:S04]  /*08c0*/  IMAD R17, R16, R17, R0 ;  /* 0x0000001110117224 */ /* 0x000fc800078e0200 */
[----:B0-----:R-:W-:-:S05]  /*08d0*/  IMAD.WIDE R2, R17, 0x4, R2 ;  /* 0x0000000411027825 */ /* 0x001fca00078e0202 */
[----:B------:R-:W-:Y:S01]  /*08e0*/  STG.E desc[UR4][R2.64], R24 ;  /* 0x0000001802007986 */ /* 0x000fe2000c101904 */
[----:B------:R-:W-:Y:S05]  /*08f0*/  EXIT ;  /* 0x000000000000794d */ /* 0x000fea0003800000 */
.L_x_6:
        /* <DEDUP_REMOVED lines=16> */
.L_x_9:


//--------------------- .nv.shared.reserved.0     --------------------------
	.section	.nv.shared.reserved.0,"aw",@nobits
	.weak		__nv_reservedSMEM_offset_0_alias
	.size		__nv_reservedSMEM_offset_0_alias, 0, 64
	.other		__nv_reservedSMEM_offset_0_alias,@"STO_CUDA_RESERVED_SHARED STV_DEFAULT"
__nv_reservedSMEM_offset_0_alias:
	.zero		0
	.zero		64


//--------------------- .nv.constant0._Z11tma_examplev --------------------------
	.section	.nv.constant0._Z11tma_examplev,"a",@progbits
	.sectionflags	@""
	.align	4
.nv.constant0._Z11tma_examplev:
	.zero		896


//--------------------- .nv.constant0._Z29stream_ordered_memory_examplev --------------------------
	.section	.nv.constant0._Z29stream_ordered_memory_examplev,"a",@progbits
	.sectionflags	@""
	.align	4
.nv.constant0._Z29stream_ordered_memory_examplev:
	.zero		896


//--------------------- .nv.constant0._Z12matmul_naivePKfS0_Pfiii --------------------------
	.section	.nv.constant0._Z12matmul_naivePKfS0_Pfiii,"a",@progbits
	.sectionflags	@""
	.align	4
.nv.constant0._Z12matmul_naivePKfS0_Pfiii:
	.zero		932


//--------------------- SYMBOLS --------------------------

	.type		.nv.reservedSmem.offset0,@object
	.size		.nv.reservedSmem.offset0,0x4
